//
// Generated by NVIDIA NVVM Compiler
//
// Compiler Build ID: CL-36424714
// Cuda compilation tools, release 13.0, V13.0.88
// Based on NVVM 20.0.0
//

.version 9.0
.target sm_100
.address_size 64

	// .globl	_Z9matmulGPUPfS_S_iii

.visible .entry _Z9matmulGPUPfS_S_iii(
	.param .u64 .ptr .align 1 _Z9matmulGPUPfS_S_iii_param_0,
	.param .u64 .ptr .align 1 _Z9matmulGPUPfS_S_iii_param_1,
	.param .u64 .ptr .align 1 _Z9matmulGPUPfS_S_iii_param_2,
	.param .u32 _Z9matmulGPUPfS_S_iii_param_3,
	.param .u32 _Z9matmulGPUPfS_S_iii_param_4,
	.param .u32 _Z9matmulGPUPfS_S_iii_param_5
)
{
	.reg .pred 	%p<13>;
	.reg .b32 	%r<41>;
	.reg .b32 	%f<68>;
	.reg .b64 	%rd<53>;

	ld.param.u64 	%rd7, [_Z9matmulGPUPfS_S_iii_param_0];
	ld.param.u64 	%rd8, [_Z9matmulGPUPfS_S_iii_param_1];
	ld.param.u64 	%rd6, [_Z9matmulGPUPfS_S_iii_param_2];
	ld.param.u32 	%r20, [_Z9matmulGPUPfS_S_iii_param_3];
	ld.param.u32 	%r18, [_Z9matmulGPUPfS_S_iii_param_4];
	ld.param.u32 	%r19, [_Z9matmulGPUPfS_S_iii_param_5];
	cvta.to.global.u64 	%rd1, %rd8;
	cvta.to.global.u64 	%rd2, %rd7;
	mov.u32 	%r21, %ctaid.y;
	mov.u32 	%r22, %ntid.y;
	mov.u32 	%r23, %tid.y;
	mad.lo.s32 	%r1, %r21, %r22, %r23;
	mov.u32 	%r24, %ctaid.x;
	mov.u32 	%r25, %ntid.x;
	mov.u32 	%r26, %tid.x;
	mad.lo.s32 	%r2, %r24, %r25, %r26;
	setp.ge.s32 	%p1, %r1, %r20;
	setp.ge.s32 	%p2, %r2, %r18;
	or.pred  	%p3, %p1, %p2;
	@%p3 bra 	$L__BB0_14;
	setp.lt.s32 	%p4, %r19, 1;
	mov.f32 	%f67, 0f00000000;
	@%p4 bra 	$L__BB0_13;
	mul.lo.s32 	%r3, %r19, %r1;
	and.b32  	%r4, %r19, 7;
	setp.lt.u32 	%p5, %r19, 8;
	mov.f32 	%f67, 0f00000000;
	mov.b32 	%r39, 0;
	@%p5 bra 	$L__BB0_5;
	and.b32  	%r39, %r19, 2147483640;
	neg.s32 	%r37, %r39;
	shl.b32 	%r7, %r18, 3;
	mul.wide.u32 	%rd9, %r3, 4;
	add.s64 	%rd10, %rd9, %rd2;
	add.s64 	%rd52, %rd10, 16;
	mov.f32 	%f67, 0f00000000;
	mul.wide.s32 	%rd13, %r18, 4;
	mov.u32 	%r36, %r2;
$L__BB0_4:
	.pragma "nounroll";
	ld.global.f32 	%f17, [%rd52+-16];
	mul.wide.s32 	%rd11, %r36, 4;
	add.s64 	%rd12, %rd1, %rd11;
	ld.global.f32 	%f18, [%rd12];
	fma.rn.f32 	%f19, %f17, %f18, %f67;
	ld.global.f32 	%f20, [%rd52+-12];
	add.s64 	%rd14, %rd12, %rd13;
	ld.global.f32 	%f21, [%rd14];
	fma.rn.f32 	%f22, %f20, %f21, %f19;
	ld.global.f32 	%f23, [%rd52+-8];
	add.s64 	%rd15, %rd14, %rd13;
	ld.global.f32 	%f24, [%rd15];
	fma.rn.f32 	%f25, %f23, %f24, %f22;
	ld.global.f32 	%f26, [%rd52+-4];
	add.s64 	%rd16, %rd15, %rd13;
	ld.global.f32 	%f27, [%rd16];
	fma.rn.f32 	%f28, %f26, %f27, %f25;
	ld.global.f32 	%f29, [%rd52];
	add.s64 	%rd17, %rd16, %rd13;
	ld.global.f32 	%f30, [%rd17];
	fma.rn.f32 	%f31, %f29, %f30, %f28;
	ld.global.f32 	%f32, [%rd52+4];
	add.s64 	%rd18, %rd17, %rd13;
	ld.global.f32 	%f33, [%rd18];
	fma.rn.f32 	%f34, %f32, %f33, %f31;
	ld.global.f32 	%f35, [%rd52+8];
	add.s64 	%rd19, %rd18, %rd13;
	ld.global.f32 	%f36, [%rd19];
	fma.rn.f32 	%f37, %f35, %f36, %f34;
	ld.global.f32 	%f38, [%rd52+12];
	add.s64 	%rd20, %rd19, %rd13;
	ld.global.f32 	%f39, [%rd20];
	fma.rn.f32 	%f67, %f38, %f39, %f37;
	add.s32 	%r37, %r37, 8;
	add.s32 	%r36, %r36, %r7;
	add.s64 	%rd52, %rd52, 32;
	setp.ne.s32 	%p6, %r37, 0;
	@%p6 bra 	$L__BB0_4;
$L__BB0_5:
	setp.eq.s32 	%p7, %r4, 0;
	@%p7 bra 	$L__BB0_13;
	and.b32  	%r13, %r19, 3;
	setp.lt.u32 	%p8, %r4, 4;
	@%p8 bra 	$L__BB0_8;
	add.s32 	%r28, %r39, %r3;
	mul.wide.u32 	%rd21, %r28, 4;
	add.s64 	%rd22, %rd2, %rd21;
	ld.global.f32 	%f41, [%rd22];
	mad.lo.s32 	%r29, %r39, %r18, %r2;
	mul.wide.s32 	%rd23, %r29, 4;
	add.s64 	%rd24, %rd1, %rd23;
	ld.global.f32 	%f42, [%rd24];
	fma.rn.f32 	%f43, %f41, %f42, %f67;
	cvt.u64.u32 	%rd25, %r3;
	cvt.u64.u32 	%rd26, %r39;
	add.s64 	%rd27, %rd26, %rd25;
	shl.b64 	%rd28, %rd27, 2;
	add.s64 	%rd29, %rd2, %rd28;
	ld.global.f32 	%f44, [%rd29+4];
	mul.wide.s32 	%rd30, %r18, 4;
	add.s64 	%rd31, %rd24, %rd30;
	ld.global.f32 	%f45, [%rd31];
	fma.rn.f32 	%f46, %f44, %f45, %f43;
	ld.global.f32 	%f47, [%rd29+8];
	add.s64 	%rd32, %rd31, %rd30;
	ld.global.f32 	%f48, [%rd32];
	fma.rn.f32 	%f49, %f47, %f48, %f46;
	ld.global.f32 	%f50, [%rd29+12];
	add.s64 	%rd33, %rd32, %rd30;
	ld.global.f32 	%f51, [%rd33];
	fma.rn.f32 	%f67, %f50, %f51, %f49;
	add.s32 	%r39, %r39, 4;
$L__BB0_8:
	setp.eq.s32 	%p9, %r13, 0;
	@%p9 bra 	$L__BB0_13;
	setp.eq.s32 	%p10, %r13, 1;
	@%p10 bra 	$L__BB0_11;
	add.s32 	%r30, %r39, %r3;
	mul.wide.u32 	%rd34, %r30, 4;
	add.s64 	%rd35, %rd2, %rd34;
	ld.global.f32 	%f53, [%rd35];
	mad.lo.s32 	%r31, %r39, %r18, %r2;
	mul.wide.s32 	%rd36, %r31, 4;
	add.s64 	%rd37, %rd1, %rd36;
	ld.global.f32 	%f54, [%rd37];
	fma.rn.f32 	%f55, %f53, %f54, %f67;
	cvt.u64.u32 	%rd38, %r3;
	cvt.u64.u32 	%rd39, %r39;
	add.s64 	%rd40, %rd39, %rd38;
	shl.b64 	%rd41, %rd40, 2;
	add.s64 	%rd42, %rd2, %rd41;
	ld.global.f32 	%f56, [%rd42+4];
	mul.wide.s32 	%rd43, %r18, 4;
	add.s64 	%rd44, %rd37, %rd43;
	ld.global.f32 	%f57, [%rd44];
	fma.rn.f32 	%f67, %f56, %f57, %f55;
	add.s32 	%r39, %r39, 2;
$L__BB0_11:
	and.b32  	%r32, %r19, 1;
	setp.eq.b32 	%p11, %r32, 1;
	not.pred 	%p12, %p11;
	@%p12 bra 	$L__BB0_13;
	add.s32 	%r33, %r39, %r3;
	mul.wide.u32 	%rd45, %r33, 4;
	add.s64 	%rd46, %rd2, %rd45;
	ld.global.f32 	%f58, [%rd46];
	mad.lo.s32 	%r34, %r39, %r18, %r2;
	mul.wide.s32 	%rd47, %r34, 4;
	add.s64 	%rd48, %rd1, %rd47;
	ld.global.f32 	%f59, [%rd48];
	fma.rn.f32 	%f67, %f58, %f59, %f67;
$L__BB0_13:
	mad.lo.s32 	%r35, %r18, %r1, %r2;
	cvta.to.global.u64 	%rd49, %rd6;
	mul.wide.s32 	%rd50, %r35, 4;
	add.s64 	%rd51, %rd49, %rd50;
	st.global.f32 	[%rd51], %f67;
$L__BB0_14:
	ret;

}


// ===== COMPILED SASS (sm_100) =====

	.target	sm_100

	.elftype	@"ET_EXEC"


//--------------------- .note.nv.tkinfo           --------------------------
	.section	.note.nv.tkinfo,"",@"SHT_NOTE"
	.sectionflags	@"SHF_NOTE_NV_TKINFO"
	.tkinfo
        /*0018*/ 	.word	0x00000002
        /*0030*/ 	.string	""
        /*0030*/ 	.string	"ptxas"
        /*0030*/ 	.string	"Cuda compilation tools, release 13.0, V13.0.88"
        /*0030*/ 	.string	"Build cuda_13.0.r13.0/compiler.36424714_0"
        /*0030*/ 	.string	"-arch sm_100 -m 64 "



//--------------------- .note.nv.cuinfo           --------------------------
	.section	.note.nv.cuinfo,"",@"SHT_NOTE"
	.sectionflags	@"SHF_NOTE_NV_CUINFO"
        /*0018*/ 	.short	0x0002
        /*001a*/ 	.short	0x0064
        /*001c*/ 	.short	0x0082
	.zero		2


//--------------------- .nv.info                  --------------------------
	.section	.nv.info,"",@"SHT_CUDA_INFO"
	.align	4


	//----- nvinfo : EIATTR_REGCOUNT
	.align		4
        /*0000*/ 	.byte	0x04, 0x2f
        /*0002*/ 	.short	(.L_1 - .L_0)
	.align		4
.L_0:
        /*0004*/ 	.word	index@(_Z9matmulGPUPfS_S_iii)
        /*0008*/ 	.word	0x00000020


	//----- nvinfo : EIATTR_FRAME_SIZE
	.align		4
.L_1:
        /*000c*/ 	.byte	0x04, 0x11
        /*000e*/ 	.short	(.L_3 - .L_2)
	.align		4
.L_2:
        /*0010*/ 	.word	index@(_Z9matmulGPUPfS_S_iii)
        /*0014*/ 	.word	0x00000000


	//----- nvinfo : EIATTR_MIN_STACK_SIZE
	.align		4
.L_3:
        /*0018*/ 	.byte	0x04, 0x12
        /*001a*/ 	.short	(.L_5 - .L_4)
	.align		4
.L_4:
        /*001c*/ 	.word	index@(_Z9matmulGPUPfS_S_iii)
        /*0020*/ 	.word	0x00000000
.L_5:


//--------------------- .nv.compat                --------------------------
	.section	.nv.compat,"",@"SHT_CUDA_COMPAT_INFO"
	.align	4
        /*0000*/ 	.byte	0x02, 0x09, 0x00, 0x00, 0x02, 0x02, 0x01, 0x00, 0x02, 0x05, 0x05, 0x00, 0x03, 0x07, 0x01, 0x01
        /*0010*/ 	.byte	0x02, 0x03, 0x00, 0x00, 0x02, 0x06, 0x01, 0x00, 0x04, 0x0b, 0x08, 0x00, 0x09, 0x00, 0x00, 0x00
        /*0020*/ 	.byte	0x00, 0x00, 0x00, 0x00


//--------------------- .nv.info._Z9matmulGPUPfS_S_iii --------------------------
	.section	.nv.info._Z9matmulGPUPfS_S_iii,"",@"SHT_CUDA_INFO"
	.sectionflags	@""
	.align	4


	//----- nvinfo : EIATTR_CUDA_API_VERSION
	.align		4
        /*0000*/ 	.byte	0x04, 0x37
        /*0002*/ 	.short	(.L_7 - .L_6)
.L_6:
        /*0004*/ 	.word	0x00000082


	//----- nvinfo : EIATTR_KPARAM_INFO
	.align		4
.L_7:
        /*0008*/ 	.byte	0x04, 0x17
        /*000a*/ 	.short	(.L_9 - .L_8)
.L_8:
        /*000c*/ 	.word	0x00000000
        /*0010*/ 	.short	0x0005
        /*0012*/ 	.short	0x0020
        /*0014*/ 	.byte	0x00, 0xf0, 0x11, 0x00


	//----- nvinfo : EIATTR_KPARAM_INFO
	.align		4
.L_9:
        /*0018*/ 	.byte	0x04, 0x17
        /*001a*/ 	.short	(.L_11 - .L_10)
.L_10:
        /*001c*/ 	.word	0x00000000
        /*0020*/ 	.short	0x0004
        /*0022*/ 	.short	0x001c
        /*0024*/ 	.byte	0x00, 0xf0, 0x11, 0x00


	//----- nvinfo : EIATTR_KPARAM_INFO
	.align		4
.L_11:
        /*0028*/ 	.byte	0x04, 0x17
        /*002a*/ 	.short	(.L_13 - .L_12)
.L_12:
        /*002c*/ 	.word	0x00000000
        /*0030*/ 	.short	0x0003
        /*0032*/ 	.short	0x0018
        /*0034*/ 	.byte	0x00, 0xf0, 0x11, 0x00


	//----- nvinfo : EIATTR_KPARAM_INFO
	.align		4
.L_13:
        /*0038*/ 	.byte	0x04, 0x17
        /*003a*/ 	.short	(.L_15 - .L_14)
.L_14:
        /*003c*/ 	.word	0x00000000
        /*0040*/ 	.short	0x0002
        /*0042*/ 	.short	0x0010
        /*0044*/ 	.byte	0x00, 0xf5, 0x21, 0x00


	//----- nvinfo : EIATTR_KPARAM_INFO
	.align		4
.L_15:
        /*0048*/ 	.byte	0x04, 0x17
        /*004a*/ 	.short	(.L_17 - .L_16)
.L_16:
        /*004c*/ 	.word	0x00000000
        /*0050*/ 	.short	0x0001
        /*0052*/ 	.short	0x0008
        /*0054*/ 	.byte	0x00, 0xf5, 0x21, 0x00


	//----- nvinfo : EIATTR_KPARAM_INFO
	.align		4
.L_17:
        /*0058*/ 	.byte	0x04, 0x17
        /*005a*/ 	.short	(.L_19 - .L_18)
.L_18:
        /*005c*/ 	.word	0x00000000
        /*0060*/ 	.short	0x0000
        /*0062*/ 	.short	0x0000
        /*0064*/ 	.byte	0x00, 0xf5, 0x21, 0x00


	//----- nvinfo : EIATTR_SPARSE_MMA_MASK
	.align		4
.L_19:
        /*0068*/ 	.byte	0x03, 0x50
        /*006a*/ 	.short	0x0000


	//----- nvinfo : EIATTR_MAXREG_COUNT
	.align		4
        /*006c*/ 	.byte	0x03, 0x1b
        /*006e*/ 	.short	0x00ff


	//----- nvinfo : EIATTR_MERCURY_ISA_VERSION
	.align		4
        /*0070*/ 	.byte	0x03, 0x5f
        /*0072*/ 	.short	0x0101


	//----- nvinfo : EIATTR_VRC_CTA_INIT_COUNT
	.align		4
        /*0074*/ 	.byte	0x02, 0x4a
	.zero		1
	.zero		1


	//----- nvinfo : EIATTR_EXIT_INSTR_OFFSETS
	.align		4
        /*0078*/ 	.byte	0x04, 0x1c
        /*007a*/ 	.short	(.L_21 - .L_20)


	//   ....[0]....
.L_20:
        /*007c*/ 	.word	0x000000c0


	//   ....[1]....
        /*0080*/ 	.word	0x000008e0


	//----- nvinfo : EIATTR_CBANK_PARAM_SIZE
	.align		4
.L_21:
        /*0084*/ 	.byte	0x03, 0x19
        /*0086*/ 	.short	0x0024


	//----- nvinfo : EIATTR_PARAM_CBANK
	.align		4
        /*0088*/ 	.byte	0x04, 0x0a
        /*008a*/ 	.short	(.L_23 - .L_22)
	.align		4
.L_22:
        /*008c*/ 	.word	index@(.nv.constant0._Z9matmulGPUPfS_S_iii)
        /*0090*/ 	.short	0x0380
        /*0092*/ 	.short	0x0024


	//----- nvinfo : EIATTR_SW_WAR
	.align		4
.L_23:
        /*0094*/ 	.byte	0x04, 0x36
        /*0096*/ 	.short	(.L_25 - .L_24)
.L_24:
        /*0098*/ 	.word	0x00000008
.L_25:


//--------------------- .nv.callgraph             --------------------------
	.section	.nv.callgraph,"",@"SHT_CUDA_CALLGRAPH"
	.align	4
	.sectionentsize	8
	.align		4
        /*0000*/ 	.word	0x00000000
	.align		4
        /*0004*/ 	.word	0xffffffff
	.align		4
        /*0008*/ 	.word	0x00000000
	.align		4
        /*000c*/ 	.word	0xfffffffe
	.align		4
        /*0010*/ 	.word	0x00000000
	.align		4
        /*0014*/ 	.word	0xfffffffd
	.align		4
        /*0018*/ 	.word	0x00000000
	.align		4
        /*001c*/ 	.word	0xfffffffc


//--------------------- .text._Z9matmulGPUPfS_S_iii --------------------------
	.section	.text._Z9matmulGPUPfS_S_iii,"ax",@progbits
	.align	128
        .global         _Z9matmulGPUPfS_S_iii
        .type           _Z9matmulGPUPfS_S_iii,@function
        .size           _Z9matmulGPUPfS_S_iii,(.L_x_5 - _Z9matmulGPUPfS_S_iii)
        .other          _Z9matmulGPUPfS_S_iii,@"STO_CUDA_ENTRY STV_DEFAULT"
_Z9matmulGPUPfS_S_iii:
.text._Z9matmulGPUPfS_S_iii:
[----:B------:R-:W-:Y:S01]  /*0000*/  LDC R1, c[0x0][0x37c] ;  /* 0x0000df00ff017b82 */ /* 0x000fe20000000800 */
[----:B------:R-:W0:Y:S07]  /*0010*/  S2R R5, SR_TID.X ;  /* 0x0000000000057919 */ /* 0x000e2e0000002100 */
[----:B------:R-:W1:Y:S01]  /*0020*/  LDC R19, c[0x0][0x364] ;  /* 0x0000d900ff137b82 */ /* 0x000e620000000800 */
[----:B------:R-:W1:Y:S07]  /*0030*/  S2R R4, SR_TID.Y ;  /* 0x0000000000047919 */ /* 0x000e6e0000002200 */
[----:B------:R-:W0:Y:S08]  /*0040*/  S2UR UR5, SR_CTAID.X ;  /* 0x00000000000579c3 */ /* 0x000e300000002500 */
[----:B------:R-:W0:Y:S08]  /*0050*/  LDC R0, c[0x0][0x360] ;  /* 0x0000d800ff007b82 */ /* 0x000e300000000800 */
[----:B------:R-:W1:Y:S08]  /*0060*/  S2UR UR4, SR_CTAID.Y ;  /* 0x00000000000479c3 */ /* 0x000e700000002600 */
[----:B------:R-:W2:Y:S01]  /*0070*/  LDC.64 R2, c[0x0][0x398] ;  /* 0x0000e600ff027b82 */ /* 0x000ea20000000a00 */
[----:B0-----:R-:W-:-:S02]  /*0080*/  IMAD R0, R0, UR5, R5 ;  /* 0x0000000500007c24 */ /* 0x001fc4000f8e0205 */
[----:B-1----:R-:W-:-:S03]  /*0090*/  IMAD R19, R19, UR4, R4 ;  /* 0x0000000413137c24 */ /* 0x002fc6000f8e0204 */
[----:B--2---:R-:W-:-:S04]  /*00a0*/  ISETP.GE.AND P0, PT, R0, R3, PT ;  /* 0x000000030000720c */ /* 0x004fc80003f06270 */
[----:B------:R-:W-:-:S13]  /*00b0*/  ISETP.GE.OR P0, PT, R19, R2, P0 ;  /* 0x000000021300720c */ /* 0x000fda0000706670 */
[----:B------:R-:W-:Y:S05]  /*00c0*/  @P0 EXIT ;  /* 0x000000000000094d */ /* 0x000fea0003800000 */
[----:B------:R-:W0:Y:S01]  /*00d0*/  LDC R2, c[0x0][0x3a0] ;  /* 0x0000e800ff027b82 */ /* 0x000e220000000800 */
[----:B------:R-:W1:Y:S01]  /*00e0*/  LDCU.64 UR4, c[0x0][0x358] ;  /* 0x00006b00ff0477ac */ /* 0x000e620008000a00 */
[----:B------:R-:W-:Y:S01]  /*00f0*/  HFMA2 R24, -RZ, RZ, 0, 0 ;  /* 0x00000000ff187431 */ /* 0x000fe200000001ff */
[----:B0-----:R-:W-:-:S13]  /*0100*/  ISETP.GE.AND P0, PT, R2, 0x1, PT ;  /* 0x000000010200780c */ /* 0x001fda0003f06270 */
[----:B-1----:R-:W-:Y:S05]  /*0110*/  @!P0 BRA `(.L_x_0) ;  /* 0x0000000400e08947 */ /* 0x002fea0003800000 */
[C---:B------:R-:W-:Y:S01]  /*0120*/  ISETP.GE.U32.AND P1, PT, R2.reuse, 0x8, PT ;  /* 0x000000080200780c */ /* 0x040fe20003f26070 */
[----:B------:R-:W-:Y:S01]  /*0130*/  IMAD R20, R19, R2, RZ ;  /* 0x0000000213147224 */ /* 0x000fe200078e02ff */
[----:B------:R-:W-:Y:S02]  /*0140*/  LOP3.LUT R27, R2, 0x7, RZ, 0xc0, !PT ;  /* 0x00000007021b7812 */ /* 0x000fe400078ec0ff */
[----:B------:R-:W-:Y:S02]  /*0150*/  MOV R24, RZ ;  /* 0x000000ff00187202 */ /* 0x000fe40000000f00 */
[----:B------:R-:W-:Y:S02]  /*0160*/  ISETP.NE.AND P0, PT, R27, RZ, PT ;  /* 0x000000ff1b00720c */ /* 0x000fe40003f05270 */
[----:B------:R-:W-:-:S05]  /*0170*/  MOV R21, RZ ;  /* 0x000000ff00157202 */ /* 0x000fca0000000f00 */
[----:B------:R-:W-:Y:S06]  /*0180*/  @!P1 BRA `(.L_x_1) ;  /* 0x0000000000c49947 */ /* 0x000fec0003800000 */
[----:B------:R-:W0:Y:S01]  /*0190*/  LDC.64 R4, c[0x0][0x380] ;  /* 0x0000e000ff047b82 */ /* 0x000e220000000a00 */
[----:B------:R-:W-:Y:S02]  /*01a0*/  LOP3.LUT R21, R2, 0x7ffffff8, RZ, 0xc0, !PT ;  /* 0x7ffffff802157812 */ /* 0x000fe400078ec0ff */
[----:B------:R-:W-:Y:S02]  /*01b0*/  MOV R24, RZ ;  /* 0x000000ff00187202 */ /* 0x000fe40000000f00 */
[----:B------:R-:W-:Y:S02]  /*01c0*/  MOV R18, R0 ;  /* 0x0000000000127202 */ /* 0x000fe40000000f00 */
[----:B------:R-:W-:Y:S01]  /*01d0*/  IADD3 R22, PT, PT, -R21, RZ, RZ ;  /* 0x000000ff15167210 */ /* 0x000fe20007ffe1ff */
[----:B0-----:R-:W-:-:S03]  /*01e0*/  IMAD.WIDE.U32 R4, R20, 0x4, R4 ;  /* 0x0000000414047825 */ /* 0x001fc600078e0004 */
[----:B------:R-:W-:-:S04]  /*01f0*/  IADD3 R6, P1, PT, R4, 0x10, RZ ;  /* 0x0000001004067810 */ /* 0x000fc80007f3e0ff */
[----:B------:R-:W-:-:S09]  /*0200*/  IADD3.X R7, PT, PT, RZ, R5, RZ, P1, !PT ;  /* 0x00000005ff077210 */ /* 0x000fd20000ffe4ff */
.L_x_2:
[----:B------:R-:W0:Y:S01]  /*0210*/  LDC.64 R16, c[0x0][0x388] ;  /* 0x0000e200ff107b82 */ /* 0x000e220000000a00 */
[----:B------:R-:W-:Y:S02]  /*0220*/  MOV R4, R6 ;  /* 0x0000000600047202 */ /* 0x000fe40000000f00 */
[----:B------:R-:W-:-:S05]  /*0230*/  MOV R5, R7 ;  /* 0x0000000700057202 */ /* 0x000fca0000000f00 */
[----:B------:R-:W2:Y:S04]  /*0240*/  LDG.E R25, desc[UR4][R4.64+-0x10] ;  /* 0xfffff00404197981 */ /* 0x000ea8000c1e1900 */
[----:B------:R-:W3:Y:S04]  /*0250*/  LDG.E R23, desc[UR4][R4.64+-0xc] ;  /* 0xfffff40404177981 */ /* 0x000ee8000c1e1900 */
[----:B------:R-:W4:Y:S04]  /*0260*/  LDG.E R29, desc[UR4][R4.64+-0x8] ;  /* 0xfffff804041d7981 */ /* 0x000f28000c1e1900 */
[----:B------:R-:W5:Y:S01]  /*0270*/  LDG.E R28, desc[UR4][R4.64+-0x4] ;  /* 0xfffffc04041c7981 */ /* 0x000f62000c1e1900 */
[----:B0-----:R-:W-:-:S05]  /*0280*/  IMAD.WIDE R16, R18, 0x4, R16 ;  /* 0x0000000412107825 */ /* 0x001fca00078e0210 */
[----:B------:R0:W2:Y:S01]  /*0290*/  LDG.E R26, desc[UR4][R16.64] ;  /* 0x00000004101a7981 */ /* 0x0000a2000c1e1900 */
[----:B------:R-:W-:-:S04]  /*02a0*/  IMAD.WIDE R14, R3, 0x4, R16 ;  /* 0x00000004030e7825 */ /* 0x000fc800078e0210 */
[C---:B------:R-:W-:Y:S02]  /*02b0*/  IMAD.WIDE R6, R3.reuse, 0x4, R14 ;  /* 0x0000000403067825 */ /* 0x040fe400078e020e */
[----:B------:R-:W3:Y:S02]  /*02c0*/  LDG.E R14, desc[UR4][R14.64] ;  /* 0x000000040e0e7981 */ /* 0x000ee4000c1e1900 */
[C---:B------:R-:W-:Y:S02]  /*02d0*/  IMAD.WIDE R10, R3.reuse, 0x4, R6 ;  /* 0x00000004030a7825 */ /* 0x040fe400078e0206 */
[----:B------:R-:W4:Y:S02]  /*02e0*/  LDG.E R6, desc[UR4][R6.64] ;  /* 0x0000000406067981 */ /* 0x000f24000c1e1900 */
[C---:B------:R-:W-:Y:S02]  /*02f0*/  IMAD.WIDE R8, R3.reuse, 0x4, R10 ;  /* 0x0000000403087825 */ /* 0x040fe400078e020a */
[----:B------:R-:W5:Y:S02]  /*0300*/  LDG.E R10, desc[UR4][R10.64] ;  /* 0x000000040a0a7981 */ /* 0x000f64000c1e1900 */
[----:B------:R-:W-:-:S02]  /*0310*/  IMAD.WIDE R12, R3, 0x4, R8 ;  /* 0x00000004030c7825 */ /* 0x000fc400078e0208 */
[----:B------:R-:W5:Y:S04]  /*0320*/  LDG.E R7, desc[UR4][R4.64] ;  /* 0x0000000404077981 */ /* 0x000f68000c1e1900 */
[----:B------:R-:W5:Y:S01]  /*0330*/  LDG.E R8, desc[UR4][R8.64] ;  /* 0x0000000408087981 */ /* 0x000f62000c1e1900 */
[----:B0-----:R-:W-:-:S03]  /*0340*/  IMAD.WIDE R16, R3, 0x4, R12 ;  /* 0x0000000403107825 */ /* 0x001fc600078e020c */
[----:B------:R-:W5:Y:S04]  /*0350*/  LDG.E R12, desc[UR4][R12.64] ;  /* 0x000000040c0c7981 */ /* 0x000f68000c1e1900 */
[----:B------:R-:W5:Y:S04]  /*0360*/  LDG.E R15, desc[UR4][R16.64] ;  /* 0x00000004100f7981 */ /* 0x000f68000c1e1900 */
[----:B------:R-:W5:Y:S04]  /*0370*/  LDG.E R9, desc[UR4][R4.64+0x4] ;  /* 0x0000040404097981 */ /* 0x000f68000c1e1900 */
[----:B------:R-:W5:Y:S01]  /*0380*/  LDG.E R11, desc[UR4][R4.64+0xc] ;  /* 0x00000c04040b7981 */ /* 0x000f62000c1e1900 */
[----:B--2---:R-:W-:Y:S01]  /*0390*/  FFMA R26, R25, R26, R24 ;  /* 0x0000001a191a7223 */ /* 0x004fe20000000018 */
[----:B------:R-:W-:-:S02]  /*03a0*/  IMAD.WIDE R24, R3, 0x4, R16 ;  /* 0x0000000403187825 */ /* 0x000fc400078e0210 */
[----:B------:R-:W2:Y:S04]  /*03b0*/  LDG.E R16, desc[UR4][R4.64+0x8] ;  /* 0x0000080404107981 */ /* 0x000ea8000c1e1900 */
[----:B------:R-:W2:Y:S01]  /*03c0*/  LDG.E R24, desc[UR4][R24.64] ;  /* 0x0000000418187981 */ /* 0x000ea2000c1e1900 */
[----:B---3--:R-:W-:Y:S01]  /*03d0*/  FFMA R14, R23, R14, R26 ;  /* 0x0000000e170e7223 */ /* 0x008fe2000000001a */
[----:B------:R-:W-:-:S03]  /*03e0*/  IADD3 R22, PT, PT, R22, 0x8, RZ ;  /* 0x0000000816167810 */ /* 0x000fc60007ffe0ff */
[----:B----4-:R-:W-:Y:S01]  /*03f0*/  FFMA R29, R29, R6, R14 ;  /* 0x000000061d1d7223 */ /* 0x010fe2000000000e */
[----:B------:R-:W-:-:S03]  /*0400*/  ISETP.NE.AND P1, PT, R22, RZ, PT ;  /* 0x000000ff1600720c */ /* 0x000fc60003f25270 */
[----:B-----5:R-:W-:Y:S01]  /*0410*/  FFMA R10, R28, R10, R29 ;  /* 0x0000000a1c0a7223 */ /* 0x020fe2000000001d */
[----:B------:R-:W-:-:S03]  /*0420*/  IADD3 R6, P2, PT, R4, 0x20, RZ ;  /* 0x0000002004067810 */ /* 0x000fc60007f5e0ff */
[----:B------:R-:W-:Y:S01]  /*0430*/  FFMA R8, R7, R8, R10 ;  /* 0x0000000807087223 */ /* 0x000fe2000000000a */
[----:B------:R-:W-:Y:S02]  /*0440*/  IADD3.X R7, PT, PT, RZ, R5, RZ, P2, !PT ;  /* 0x00000005ff077210 */ /* 0x000fe400017fe4ff */
[----:B------:R-:W-:Y:S01]  /*0450*/  LEA R18, R3, R18, 0x3 ;  /* 0x0000001203127211 */ /* 0x000fe200078e18ff */
[----:B------:R-:W-:-:S04]  /*0460*/  FFMA R9, R9, R12, R8 ;  /* 0x0000000c09097223 */ /* 0x000fc80000000008 */
[----:B--2---:R-:W-:-:S04]  /*0470*/  FFMA R16, R16, R15, R9 ;  /* 0x0000000f10107223 */ /* 0x004fc80000000009 */
[----:B------:R-:W-:Y:S01]  /*0480*/  FFMA R24, R11, R24, R16 ;  /* 0x000000180b187223 */ /* 0x000fe20000000010 */
[----:B------:R-:W-:Y:S06]  /*0490*/  @P1 BRA `(.L_x_2) ;  /* 0xfffffffc005c1947 */ /* 0x000fec000383ffff */
.L_x_1:
[----:B------:R-:W-:Y:S05]  /*04a0*/  @!P0 BRA `(.L_x_0) ;  /* 0x0000000000fc8947 */ /* 0x000fea0003800000 */
[----:B------:R-:W-:Y:S02]  /*04b0*/  ISETP.GE.U32.AND P1, PT, R27, 0x4, PT ;  /* 0x000000041b00780c */ /* 0x000fe40003f26070 */
[----:B------:R-:W-:-:S04]  /*04c0*/  LOP3.LUT R16, R2, 0x3, RZ, 0xc0, !PT ;  /* 0x0000000302107812 */ /* 0x000fc800078ec0ff */
[----:B------:R-:W-:-:S07]  /*04d0*/  ISETP.NE.AND P0, PT, R16, RZ, PT ;  /* 0x000000ff1000720c */ /* 0x000fce0003f05270 */
[----:B------:R-:W-:Y:S06]  /*04e0*/  @!P1 BRA `(.L_x_3) ;  /* 0x00000000006c9947 */ /* 0x000fec0003800000 */
[----:B------:R-:W0:Y:S01]  /*04f0*/  LDC.64 R6, c[0x0][0x388] ;  /* 0x0000e200ff067b82 */ /* 0x000e220000000a00 */
[----:B------:R-:W1:Y:S01]  /*0500*/  LDCU.64 UR6, c[0x0][0x380] ;  /* 0x00007000ff0677ac */ /* 0x000e620008000a00 */
[----:B------:R-:W-:Y:S01]  /*0510*/  IMAD R9, R21, R3, R0 ;  /* 0x0000000315097224 */ /* 0x000fe200078e0200 */
[CC--:B------:R-:W-:Y:S02]  /*0520*/  IADD3 R5, PT, PT, R20.reuse, R21.reuse, RZ ;  /* 0x0000001514057210 */ /* 0x0c0fe40007ffe0ff */
[----:B------:R-:W-:-:S03]  /*0530*/  IADD3 R10, P1, PT, R20, R21, RZ ;  /* 0x00000015140a7210 */ /* 0x000fc60007f3e0ff */
[----:B------:R-:W2:Y:S01]  /*0540*/  LDC.64 R14, c[0x0][0x380] ;  /* 0x0000e000ff0e7b82 */ /* 0x000ea20000000a00 */
[----:B0-----:R-:W-:-:S04]  /*0550*/  IMAD.WIDE R6, R9, 0x4, R6 ;  /* 0x0000000409067825 */ /* 0x001fc800078e0206 */
[----:B------:R-:W-:Y:S02]  /*0560*/  IMAD.WIDE R8, R3, 0x4, R6 ;  /* 0x0000000403087825 */ /* 0x000fe400078e0206 */
[----:B------:R-:W3:Y:S02]  /*0570*/  LDG.E R6, desc[UR4][R6.64] ;  /* 0x0000000406067981 */ /* 0x000ee4000c1e1900 */
[----:B--2---:R-:W-:Y:S01]  /*0580*/  IMAD.WIDE.U32 R14, R5, 0x4, R14 ;  /* 0x00000004050e7825 */ /* 0x004fe200078e000e */
[----:B------:R-:W-:Y:S02]  /*0590*/  IADD3.X R5, PT, PT, RZ, RZ, RZ, P1, !PT ;  /* 0x000000ffff057210 */ /* 0x000fe40000ffe4ff */
[----:B-1----:R-:W-:-:S03]  /*05a0*/  LEA R4, P1, R10, UR6, 0x2 ;  /* 0x000000060a047c11 */ /* 0x002fc6000f8210ff */
[----:B------:R-:W3:Y:S01]  /*05b0*/  LDG.E R15, desc[UR4][R14.64] ;  /* 0x000000040e0f7981 */ /* 0x000ee2000c1e1900 */
[----:B------:R-:W-:Y:S01]  /*05c0*/  LEA.HI.X R5, R10, UR7, R5, 0x2, P1 ;  /* 0x000000070a057c11 */ /* 0x000fe200088f1405 */
[C---:B------:R-:W-:Y:S02]  /*05d0*/  IMAD.WIDE R10, R3.reuse, 0x4, R8 ;  /* 0x00000004030a7825 */ /* 0x040fe400078e0208 */
[----:B------:R-:W2:Y:S04]  /*05e0*/  LDG.E R8, desc[UR4][R8.64] ;  /* 0x0000000408087981 */ /* 0x000ea8000c1e1900 */
[----:B------:R-:W2:Y:S01]  /*05f0*/  LDG.E R17, desc[UR4][R4.64+0x4] ;  /* 0x0000040404117981 */ /* 0x000ea2000c1e1900 */
[----:B------:R-:W-:-:S03]  /*0600*/  IMAD.WIDE R12, R3, 0x4, R10 ;  /* 0x00000004030c7825 */ /* 0x000fc600078e020a */
[----:B------:R-:W4:Y:S04]  /*0610*/  LDG.E R22, desc[UR4][R10.64] ;  /* 0x000000040a167981 */ /* 0x000f28000c1e1900 */
[----:B------:R-:W4:Y:S04]  /*0620*/  LDG.E R18, desc[UR4][R4.64+0x8] ;  /* 0x0000080404127981 */ /* 0x000f28000c1e1900 */
[----:B------:R-:W5:Y:S04]  /*0630*/  LDG.E R26, desc[UR4][R4.64+0xc] ;  /* 0x00000c04041a7981 */ /* 0x000f68000c1e1900 */
[----:B------:R-:W5:Y:S01]  /*0640*/  LDG.E R12, desc[UR4][R12.64] ;  /* 0x000000040c0c7981 */ /* 0x000f62000c1e1900 */
[----:B------:R-:W-:Y:S01]  /*0650*/  IADD3 R21, PT, PT, R21, 0x4, RZ ;  /* 0x0000000415157810 */ /* 0x000fe20007ffe0ff */
[----:B---3--:R-:W-:-:S04]  /*0660*/  FFMA R24, R15, R6, R24 ;  /* 0x000000060f187223 */ /* 0x008fc80000000018 */
[----:B--2---:R-:W-:-:S04]  /*0670*/  FFMA R17, R17, R8, R24 ;  /* 0x0000000811117223 */ /* 0x004fc80000000018 */
[----:B----4-:R-:W-:-:S04]  /*0680*/  FFMA R17, R18, R22, R17 ;  /* 0x0000001612117223 */ /* 0x010fc80000000011 */
[----:B-----5:R-:W-:-:S07]  /*0690*/  FFMA R24, R26, R12, R17 ;  /* 0x0000000c1a187223 */ /* 0x020fce0000000011 */
.L_x_3:
[----:B------:R-:W-:Y:S05]  /*06a0*/  @!P0 BRA `(.L_x_0) ;  /* 0x00000000007c8947 */ /* 0x000fea0003800000 */
[----:B------:R-:W-:Y:S01]  /*06b0*/  ISETP.NE.AND P1, PT, R16, 0x1, PT ;  /* 0x000000011000780c */ /* 0x000fe20003f25270 */
[----:B------:R-:W0:Y:S01]  /*06c0*/  LDC.64 R12, c[0x0][0x380] ;  /* 0x0000e000ff0c7b82 */ /* 0x000e220000000a00 */
[----:B------:R-:W-:-:S04]  /*06d0*/  LOP3.LUT R2, R2, 0x1, RZ, 0xc0, !PT ;  /* 0x0000000102027812 */ /* 0x000fc800078ec0ff */
[----:B------:R-:W-:-:S03]  /*06e0*/  ISETP.NE.U32.AND P0, PT, R2, 0x1, PT ;  /* 0x000000010200780c */ /* 0x000fc60003f05070 */
[----:B------:R-:W1:Y:S04]  /*06f0*/  LDC.64 R10, c[0x0][0x388] ;  /* 0x0000e200ff0a7b82 */ /* 0x000e680000000a00 */
[CC--:B------:R-:W-:Y:S02]  /*0700*/  @P1 IADD3 R15, PT, PT, R20.reuse, R21.reuse, RZ ;  /* 0x00000015140f1210 */ /* 0x0c0fe40007ffe0ff */
[----:B------:R-:W-:Y:S02]  /*0710*/  @P1 IADD3 R2, P2, PT, R20, R21, RZ ;  /* 0x0000001514021210 */ /* 0x000fe40007f5e0ff */
[----:B------:R-:W2:Y:S02]  /*0720*/  @P1 LDC.64 R4, c[0x0][0x380] ;  /* 0x0000e000ff041b82 */ /* 0x000ea40000000a00 */
[----:B------:R-:W-:-:S06]  /*0730*/  @P1 IADD3.X R14, PT, PT, RZ, RZ, RZ, P2, !PT ;  /* 0x000000ffff0e1210 */ /* 0x000fcc00017fe4ff */
[----:B------:R-:W3:Y:S01]  /*0740*/  LDC.64 R6, c[0x0][0x380] ;  /* 0x0000e000ff067b82 */ /* 0x000ee20000000a00 */
[----:B0-----:R-:W-:-:S04]  /*0750*/  @P1 IMAD.WIDE.U32 R12, R15, 0x4, R12 ;  /* 0x000000040f0c1825 */ /* 0x001fc800078e000c */
[C---:B------:R-:W-:Y:S01]  /*0760*/  @P1 IMAD R15, R21.reuse, R3, R0 ;  /* 0x00000003150f1224 */ /* 0x040fe200078e0200 */
[----:B------:R-:W-:Y:S01]  /*0770*/  @P1 IADD3 R21, PT, PT, R21, 0x2, RZ ;  /* 0x0000000215151810 */ /* 0x000fe20007ffe0ff */
[----:B------:R-:W4:Y:S01]  /*0780*/  @P1 LDG.E R13, desc[UR4][R12.64] ;  /* 0x000000040c0d1981 */ /* 0x000f22000c1e1900 */
[----:B------:R-:W0:Y:S01]  /*0790*/  LDC.64 R8, c[0x0][0x388] ;  /* 0x0000e200ff087b82 */ /* 0x000e220000000a00 */
[----:B-1----:R-:W-:Y:S01]  /*07a0*/  @P1 IMAD.WIDE R10, R15, 0x4, R10 ;  /* 0x000000040f0a1825 */ /* 0x002fe200078e020a */
[----:B------:R-:W-:Y:S02]  /*07b0*/  @!P0 IADD3 R17, PT, PT, R20, R21, RZ ;  /* 0x0000001514118210 */ /* 0x000fe40007ffe0ff */
[----:B--2---:R-:W-:Y:S01]  /*07c0*/  @P1 LEA R4, P2, R2, R4, 0x2 ;  /* 0x0000000402041211 */ /* 0x004fe200078410ff */
[----:B------:R-:W-:-:S03]  /*07d0*/  @!P0 IMAD R21, R21, R3, R0 ;  /* 0x0000000315158224 */ /* 0x000fc600078e0200 */
[----:B------:R-:W-:Y:S01]  /*07e0*/  @P1 LEA.HI.X R5, R2, R5, R14, 0x2, P2 ;  /* 0x0000000502051211 */ /* 0x000fe200010f140e */
[----:B------:R-:W-:Y:S01]  /*07f0*/  @P1 IMAD.WIDE R14, R3, 0x4, R10 ;  /* 0x00000004030e1825 */ /* 0x000fe200078e020a */
[----:B------:R-:W4:Y:S03]  /*0800*/  @P1 LDG.E R2, desc[UR4][R10.64] ;  /* 0x000000040a021981 */ /* 0x000f26000c1e1900 */
[----:B---3--:R-:W-:Y:S01]  /*0810*/  @!P0 IMAD.WIDE.U32 R6, R17, 0x4, R6 ;  /* 0x0000000411068825 */ /* 0x008fe200078e0006 */
[----:B------:R-:W2:Y:S04]  /*0820*/  @P1 LDG.E R5, desc[UR4][R4.64+0x4] ;  /* 0x0000040404051981 */ /* 0x000ea8000c1e1900 */
[----:B------:R-:W2:Y:S01]  /*0830*/  @P1 LDG.E R14, desc[UR4][R14.64] ;  /* 0x000000040e0e1981 */ /* 0x000ea2000c1e1900 */
[----:B0-----:R-:W-:-:S03]  /*0840*/  @!P0 IMAD.WIDE R8, R21, 0x4, R8 ;  /* 0x0000000415088825 */ /* 0x001fc600078e0208 */
[----:B------:R-:W3:Y:S04]  /*0850*/  @!P0 LDG.E R7, desc[UR4][R6.64] ;  /* 0x0000000406078981 */ /* 0x000ee8000c1e1900 */
[----:B------:R-:W3:Y:S01]  /*0860*/  @!P0 LDG.E R8, desc[UR4][R8.64] ;  /* 0x0000000408088981 */ /* 0x000ee2000c1e1900 */
[----:B----4-:R-:W-:-:S04]  /*0870*/  @P1 FFMA R2, R13, R2, R24 ;  /* 0x000000020d021223 */ /* 0x010fc80000000018 */
[----:B--2---:R-:W-:-:S04]  /*0880*/  @P1 FFMA R24, R5, R14, R2 ;  /* 0x0000000e05181223 */ /* 0x004fc80000000002 */
[----:B---3--:R-:W-:-:S07]  /*0890*/  @!P0 FFMA R24, R7, R8, R24 ;  /* 0x0000000807188223 */ /* 0x008fce0000000018 */
.L_x_0:
[----:B------:R-:W0:Y:S01]  /*08a0*/  LDC.64 R4, c[0x0][0x390] ;  /* 0x0000e400ff047b82 */ /* 0x000e220000000a00 */
[----:B------:R-:W-:-:S04]  /*08b0*/  IMAD R3, R19, R3, R0 ;  /* 0x0000000313037224 */ /* 0x000fc800078e0200 */
[----:B0-----:R-:W-:-:S05]  /*08c0*/  IMAD.WIDE R2, R3, 0x4, R4 ;  /* 0x0000000403027825 */ /* 0x001fca00078e0204 */
[----:B------:R-:W-:Y:S01]  /*08d0*/  STG.E desc[UR4][R2.64], R24 ;  /* 0x0000001802007986 */ /* 0x000fe2000c101904 */
[----:B------:R-:W-:Y:S05]  /*08e0*/  EXIT ;  /* 0x000000000000794d */ /* 0x000fea0003800000 */
.L_x_4:
[----:B------:R-:W-:-:S00]  /*08f0*/  BRA `(.L_x_4) ;  /* 0xfffffffc00fc7947 */ /* 0x000fc0000383ffff */
[----:B------:R-:W-:-:S00]  /*0900*/  NOP ;  /* 0x0000000000007918 */ /* 0x000fc00000000000 */
[----:B------:R-:W-:-:S00]  /*0910*/  NOP ;  /* 0x0000000000007918 */ /* 0x000fc00000000000 */
[----:B------:R-:W-:-:S00]  /*0920*/  NOP ;  /* 0x0000000000007918 */ /* 0x000fc00000000000 */
[----:B------:R-:W-:-:S00]  /*0930*/  NOP ;  /* 0x0000000000007918 */ /* 0x000fc00000000000 */
[----:B------:R-:W-:-:S00]  /*0940*/  NOP ;  /* 0x0000000000007918 */ /* 0x000fc00000000000 */
[----:B------:R-:W-:-:S00]  /*0950*/  NOP ;  /* 0x0000000000007918 */ /* 0x000fc00000000000 */
[----:B------:R-:W-:-:S00]  /*0960*/  NOP ;  /* 0x0000000000007918 */ /* 0x000fc00000000000 */
[----:B------:R-:W-:-:S00]  /*0970*/  NOP ;  /* 0x0000000000007918 */ /* 0x000fc00000000000 */
.L_x_5:


//--------------------- .nv.shared.reserved.0     --------------------------
	.section	.nv.shared.reserved.0,"aw",@nobits
	.weak		__nv_reservedSMEM_offset_0_alias
	.size		__nv_reservedSMEM_offset_0_alias, 0, 64
	.other		__nv_reservedSMEM_offset_0_alias,@"STO_CUDA_RESERVED_SHARED STV_DEFAULT"
__nv_reservedSMEM_offset_0_alias:
	.zero		0
	.zero		64


//--------------------- .nv.constant0._Z9matmulGPUPfS_S_iii --------------------------
	.section	.nv.constant0._Z9matmulGPUPfS_S_iii,"a",@progbits
	.sectionflags	@""
	.align	4
.nv.constant0._Z9matmulGPUPfS_S_iii:
	.zero		932


//--------------------- SYMBOLS --------------------------

	.type		.nv.reservedSmem.offset0,@object
	.size		.nv.reservedSmem.offset0,0x4
